//
// Generated by NVIDIA NVVM Compiler
//
// Compiler Build ID: CL-36424714
// Cuda compilation tools, release 13.0, V13.0.88
// Based on NVVM 20.0.0
//

.version 9.0
.target sm_100
.address_size 64

	// .globl	_Z16sparse_attentionPfS_S_S_

.visible .entry _Z16sparse_attentionPfS_S_S_(
	.param .u64 .ptr .align 1 _Z16sparse_attentionPfS_S_S__param_0,
	.param .u64 .ptr .align 1 _Z16sparse_attentionPfS_S_S__param_1,
	.param .u64 .ptr .align 1 _Z16sparse_attentionPfS_S_S__param_2,
	.param .u64 .ptr .align 1 _Z16sparse_attentionPfS_S_S__param_3
)
{
	.reg .pred 	%p<38>;
	.reg .b32 	%r<19>;
	.reg .b32 	%f<307>;
	.reg .b64 	%rd<23>;

	ld.param.u64 	%rd5, [_Z16sparse_attentionPfS_S_S__param_0];
	ld.param.u64 	%rd8, [_Z16sparse_attentionPfS_S_S__param_1];
	ld.param.u64 	%rd6, [_Z16sparse_attentionPfS_S_S__param_2];
	ld.param.u64 	%rd7, [_Z16sparse_attentionPfS_S_S__param_3];
	cvta.to.global.u64 	%rd1, %rd8;
	mov.u32 	%r1, %ctaid.x;
	mov.u32 	%r5, %tid.x;
	shl.b32 	%r2, %r1, 2;
	add.s32 	%r3, %r2, %r5;
	setp.gt.u32 	%p1, %r3, 15;
	@%p1 bra 	$L__BB0_74;
	cvta.to.global.u64 	%rd9, %rd5;
	shl.b32 	%r4, %r3, 3;
	setp.gt.u32 	%p2, %r2, 15;
	mul.wide.u32 	%rd10, %r4, 4;
	add.s64 	%rd2, %rd9, %rd10;
	mov.f32 	%f271, 0fCE6E6B28;
	@%p2 bra 	$L__BB0_3;
	shl.b32 	%r6, %r1, 5;
	ld.global.f32 	%f78, [%rd2];
	mul.wide.u32 	%rd11, %r6, 4;
	add.s64 	%rd12, %rd1, %rd11;
	ld.global.f32 	%f79, [%rd12];
	fma.rn.f32 	%f80, %f78, %f79, 0f00000000;
	ld.global.f32 	%f81, [%rd2+4];
	ld.global.f32 	%f82, [%rd12+4];
	fma.rn.f32 	%f83, %f81, %f82, %f80;
	ld.global.f32 	%f84, [%rd2+8];
	ld.global.f32 	%f85, [%rd12+8];
	fma.rn.f32 	%f86, %f84, %f85, %f83;
	ld.global.f32 	%f87, [%rd2+12];
	ld.global.f32 	%f88, [%rd12+12];
	fma.rn.f32 	%f89, %f87, %f88, %f86;
	ld.global.f32 	%f90, [%rd2+16];
	ld.global.f32 	%f91, [%rd12+16];
	fma.rn.f32 	%f92, %f90, %f91, %f89;
	ld.global.f32 	%f93, [%rd2+20];
	ld.global.f32 	%f94, [%rd12+20];
	fma.rn.f32 	%f95, %f93, %f94, %f92;
	ld.global.f32 	%f96, [%rd2+24];
	ld.global.f32 	%f97, [%rd12+24];
	fma.rn.f32 	%f98, %f96, %f97, %f95;
	ld.global.f32 	%f99, [%rd2+28];
	ld.global.f32 	%f100, [%rd12+28];
	fma.rn.f32 	%f101, %f99, %f100, %f98;
	div.rn.f32 	%f271, %f101, 0f403504F3;
$L__BB0_3:
	setp.gt.u32 	%p3, %r2, 14;
	mov.f32 	%f272, 0fCE6E6B28;
	@%p3 bra 	$L__BB0_5;
	shl.b32 	%r7, %r1, 5;
	ld.global.f32 	%f103, [%rd2];
	mul.wide.u32 	%rd13, %r7, 4;
	add.s64 	%rd14, %rd1, %rd13;
	ld.global.f32 	%f104, [%rd14+32];
	fma.rn.f32 	%f105, %f103, %f104, 0f00000000;
	ld.global.f32 	%f106, [%rd2+4];
	ld.global.f32 	%f107, [%rd14+36];
	fma.rn.f32 	%f108, %f106, %f107, %f105;
	ld.global.f32 	%f109, [%rd2+8];
	ld.global.f32 	%f110, [%rd14+40];
	fma.rn.f32 	%f111, %f109, %f110, %f108;
	ld.global.f32 	%f112, [%rd2+12];
	ld.global.f32 	%f113, [%rd14+44];
	fma.rn.f32 	%f114, %f112, %f113, %f111;
	ld.global.f32 	%f115, [%rd2+16];
	ld.global.f32 	%f116, [%rd14+48];
	fma.rn.f32 	%f117, %f115, %f116, %f114;
	ld.global.f32 	%f118, [%rd2+20];
	ld.global.f32 	%f119, [%rd14+52];
	fma.rn.f32 	%f120, %f118, %f119, %f117;
	ld.global.f32 	%f121, [%rd2+24];
	ld.global.f32 	%f122, [%rd14+56];
	fma.rn.f32 	%f123, %f121, %f122, %f120;
	ld.global.f32 	%f124, [%rd2+28];
	ld.global.f32 	%f125, [%rd14+60];
	fma.rn.f32 	%f126, %f124, %f125, %f123;
	div.rn.f32 	%f272, %f126, 0f403504F3;
$L__BB0_5:
	setp.gt.u32 	%p4, %r2, 13;
	mov.f32 	%f273, 0fCE6E6B28;
	@%p4 bra 	$L__BB0_7;
	shl.b32 	%r8, %r1, 5;
	ld.global.f32 	%f128, [%rd2];
	mul.wide.u32 	%rd15, %r8, 4;
	add.s64 	%rd16, %rd1, %rd15;
	ld.global.f32 	%f129, [%rd16+64];
	fma.rn.f32 	%f130, %f128, %f129, 0f00000000;
	ld.global.f32 	%f131, [%rd2+4];
	ld.global.f32 	%f132, [%rd16+68];
	fma.rn.f32 	%f133, %f131, %f132, %f130;
	ld.global.f32 	%f134, [%rd2+8];
	ld.global.f32 	%f135, [%rd16+72];
	fma.rn.f32 	%f136, %f134, %f135, %f133;
	ld.global.f32 	%f137, [%rd2+12];
	ld.global.f32 	%f138, [%rd16+76];
	fma.rn.f32 	%f139, %f137, %f138, %f136;
	ld.global.f32 	%f140, [%rd2+16];
	ld.global.f32 	%f141, [%rd16+80];
	fma.rn.f32 	%f142, %f140, %f141, %f139;
	ld.global.f32 	%f143, [%rd2+20];
	ld.global.f32 	%f144, [%rd16+84];
	fma.rn.f32 	%f145, %f143, %f144, %f142;
	ld.global.f32 	%f146, [%rd2+24];
	ld.global.f32 	%f147, [%rd16+88];
	fma.rn.f32 	%f148, %f146, %f147, %f145;
	ld.global.f32 	%f149, [%rd2+28];
	ld.global.f32 	%f150, [%rd16+92];
	fma.rn.f32 	%f151, %f149, %f150, %f148;
	div.rn.f32 	%f273, %f151, 0f403504F3;
$L__BB0_7:
	setp.gt.u32 	%p5, %r2, 12;
	mov.f32 	%f274, 0fCE6E6B28;
	@%p5 bra 	$L__BB0_9;
	shl.b32 	%r9, %r1, 5;
	ld.global.f32 	%f153, [%rd2];
	mul.wide.u32 	%rd17, %r9, 4;
	add.s64 	%rd18, %rd1, %rd17;
	ld.global.f32 	%f154, [%rd18+96];
	fma.rn.f32 	%f155, %f153, %f154, 0f00000000;
	ld.global.f32 	%f156, [%rd2+4];
	ld.global.f32 	%f157, [%rd18+100];
	fma.rn.f32 	%f158, %f156, %f157, %f155;
	ld.global.f32 	%f159, [%rd2+8];
	ld.global.f32 	%f160, [%rd18+104];
	fma.rn.f32 	%f161, %f159, %f160, %f158;
	ld.global.f32 	%f162, [%rd2+12];
	ld.global.f32 	%f163, [%rd18+108];
	fma.rn.f32 	%f164, %f162, %f163, %f161;
	ld.global.f32 	%f165, [%rd2+16];
	ld.global.f32 	%f166, [%rd18+112];
	fma.rn.f32 	%f167, %f165, %f166, %f164;
	ld.global.f32 	%f168, [%rd2+20];
	ld.global.f32 	%f169, [%rd18+116];
	fma.rn.f32 	%f170, %f168, %f169, %f167;
	ld.global.f32 	%f171, [%rd2+24];
	ld.global.f32 	%f172, [%rd18+120];
	fma.rn.f32 	%f173, %f171, %f172, %f170;
	ld.global.f32 	%f174, [%rd2+28];
	ld.global.f32 	%f175, [%rd18+124];
	fma.rn.f32 	%f176, %f174, %f175, %f173;
	div.rn.f32 	%f274, %f176, 0f403504F3;
$L__BB0_9:
	setp.gt.u32 	%p6, %r2, 15;
	max.f32 	%f178, %f271, 0fCE6E6B28;
	max.f32 	%f179, %f178, %f272;
	max.f32 	%f180, %f179, %f273;
	max.f32 	%f181, %f180, %f274;
	sub.f32 	%f182, %f271, %f181;
	fma.rn.f32 	%f183, %f182, 0f3BBB989D, 0f3F000000;
	cvt.sat.f32.f32 	%f184, %f183;
	mov.f32 	%f185, 0f4B400001;
	mov.f32 	%f186, 0f437C0000;
	fma.rm.f32 	%f187, %f184, %f186, %f185;
	add.f32 	%f188, %f187, 0fCB40007F;
	neg.f32 	%f189, %f188;
	fma.rn.f32 	%f190, %f182, 0f3FB8AA3B, %f189;
	fma.rn.f32 	%f191, %f182, 0f32A57060, %f190;
	mov.b32 	%r10, %f187;
	shl.b32 	%r11, %r10, 23;
	mov.b32 	%f192, %r11;
	ex2.approx.ftz.f32 	%f193, %f191;
	mul.f32 	%f194, %f193, %f192;
	add.f32 	%f195, %f194, 0f00000000;
	sub.f32 	%f196, %f272, %f181;
	fma.rn.f32 	%f197, %f196, 0f3BBB989D, 0f3F000000;
	cvt.sat.f32.f32 	%f198, %f197;
	fma.rm.f32 	%f199, %f198, %f186, %f185;
	add.f32 	%f200, %f199, 0fCB40007F;
	neg.f32 	%f201, %f200;
	fma.rn.f32 	%f202, %f196, 0f3FB8AA3B, %f201;
	fma.rn.f32 	%f203, %f196, 0f32A57060, %f202;
	mov.b32 	%r12, %f199;
	shl.b32 	%r13, %r12, 23;
	mov.b32 	%f204, %r13;
	ex2.approx.ftz.f32 	%f205, %f203;
	mul.f32 	%f206, %f205, %f204;
	add.f32 	%f207, %f195, %f206;
	sub.f32 	%f208, %f273, %f181;
	fma.rn.f32 	%f209, %f208, 0f3BBB989D, 0f3F000000;
	cvt.sat.f32.f32 	%f210, %f209;
	fma.rm.f32 	%f211, %f210, %f186, %f185;
	add.f32 	%f212, %f211, 0fCB40007F;
	neg.f32 	%f213, %f212;
	fma.rn.f32 	%f214, %f208, 0f3FB8AA3B, %f213;
	fma.rn.f32 	%f215, %f208, 0f32A57060, %f214;
	mov.b32 	%r14, %f211;
	shl.b32 	%r15, %r14, 23;
	mov.b32 	%f216, %r15;
	ex2.approx.ftz.f32 	%f217, %f215;
	mul.f32 	%f218, %f217, %f216;
	add.f32 	%f219, %f207, %f218;
	sub.f32 	%f220, %f274, %f181;
	fma.rn.f32 	%f221, %f220, 0f3BBB989D, 0f3F000000;
	cvt.sat.f32.f32 	%f222, %f221;
	fma.rm.f32 	%f223, %f222, %f186, %f185;
	add.f32 	%f224, %f223, 0fCB40007F;
	neg.f32 	%f225, %f224;
	fma.rn.f32 	%f226, %f220, 0f3FB8AA3B, %f225;
	fma.rn.f32 	%f227, %f220, 0f32A57060, %f226;
	mov.b32 	%r16, %f223;
	shl.b32 	%r17, %r16, 23;
	mov.b32 	%f228, %r17;
	ex2.approx.ftz.f32 	%f229, %f227;
	mul.f32 	%f230, %f229, %f228;
	add.f32 	%f231, %f219, %f230;
	div.rn.f32 	%f9, %f194, %f231;
	div.rn.f32 	%f10, %f206, %f231;
	div.rn.f32 	%f11, %f218, %f231;
	div.rn.f32 	%f12, %f230, %f231;
	shl.b32 	%r18, %r1, 5;
	cvta.to.global.u64 	%rd19, %rd6;
	mul.wide.u32 	%rd20, %r18, 4;
	add.s64 	%rd3, %rd19, %rd20;
	mov.f32 	%f276, 0f00000000;
	@%p6 bra 	$L__BB0_11;
	ld.global.f32 	%f232, [%rd3];
	fma.rn.f32 	%f276, %f9, %f232, 0f00000000;
$L__BB0_11:
	setp.gt.u32 	%p7, %r2, 14;
	@%p7 bra 	$L__BB0_13;
	ld.global.f32 	%f233, [%rd3+32];
	fma.rn.f32 	%f276, %f10, %f233, %f276;
$L__BB0_13:
	setp.gt.u32 	%p8, %r2, 13;
	@%p8 bra 	$L__BB0_15;
	ld.global.f32 	%f234, [%rd3+64];
	fma.rn.f32 	%f276, %f11, %f234, %f276;
$L__BB0_15:
	setp.gt.u32 	%p9, %r2, 12;
	@%p9 bra 	$L__BB0_17;
	ld.global.f32 	%f235, [%rd3+96];
	fma.rn.f32 	%f276, %f12, %f235, %f276;
$L__BB0_17:
	setp.gt.u32 	%p10, %r2, 15;
	cvta.to.global.u64 	%rd21, %rd7;
	add.s64 	%rd4, %rd21, %rd10;
	st.global.f32 	[%rd4], %f276;
	mov.f32 	%f280, 0f00000000;
	@%p10 bra 	$L__BB0_19;
	ld.global.f32 	%f237, [%rd3+4];
	fma.rn.f32 	%f280, %f9, %f237, 0f00000000;
$L__BB0_19:
	setp.gt.u32 	%p11, %r2, 14;
	@%p11 bra 	$L__BB0_21;
	ld.global.f32 	%f238, [%rd3+36];
	fma.rn.f32 	%f280, %f10, %f238, %f280;
$L__BB0_21:
	setp.gt.u32 	%p12, %r2, 13;
	@%p12 bra 	$L__BB0_23;
	ld.global.f32 	%f239, [%rd3+68];
	fma.rn.f32 	%f280, %f11, %f239, %f280;
$L__BB0_23:
	setp.gt.u32 	%p13, %r2, 12;
	@%p13 bra 	$L__BB0_25;
	ld.global.f32 	%f240, [%rd3+100];
	fma.rn.f32 	%f280, %f12, %f240, %f280;
$L__BB0_25:
	setp.gt.u32 	%p14, %r2, 15;
	st.global.f32 	[%rd4+4], %f280;
	mov.f32 	%f284, 0f00000000;
	@%p14 bra 	$L__BB0_27;
	ld.global.f32 	%f242, [%rd3+8];
	fma.rn.f32 	%f284, %f9, %f242, 0f00000000;
$L__BB0_27:
	setp.gt.u32 	%p15, %r2, 14;
	@%p15 bra 	$L__BB0_29;
	ld.global.f32 	%f243, [%rd3+40];
	fma.rn.f32 	%f284, %f10, %f243, %f284;
$L__BB0_29:
	setp.gt.u32 	%p16, %r2, 13;
	@%p16 bra 	$L__BB0_31;
	ld.global.f32 	%f244, [%rd3+72];
	fma.rn.f32 	%f284, %f11, %f244, %f284;
$L__BB0_31:
	setp.gt.u32 	%p17, %r2, 12;
	@%p17 bra 	$L__BB0_33;
	ld.global.f32 	%f245, [%rd3+104];
	fma.rn.f32 	%f284, %f12, %f245, %f284;
$L__BB0_33:
	setp.gt.u32 	%p18, %r2, 15;
	st.global.f32 	[%rd4+8], %f284;
	mov.f32 	%f288, 0f00000000;
	@%p18 bra 	$L__BB0_35;
	ld.global.f32 	%f247, [%rd3+12];
	fma.rn.f32 	%f288, %f9, %f247, 0f00000000;
$L__BB0_35:
	setp.gt.u32 	%p19, %r2, 14;
	@%p19 bra 	$L__BB0_37;
	ld.global.f32 	%f248, [%rd3+44];
	fma.rn.f32 	%f288, %f10, %f248, %f288;
$L__BB0_37:
	setp.gt.u32 	%p20, %r2, 13;
	@%p20 bra 	$L__BB0_39;
	ld.global.f32 	%f249, [%rd3+76];
	fma.rn.f32 	%f288, %f11, %f249, %f288;
$L__BB0_39:
	setp.gt.u32 	%p21, %r2, 12;
	@%p21 bra 	$L__BB0_41;
	ld.global.f32 	%f250, [%rd3+108];
	fma.rn.f32 	%f288, %f12, %f250, %f288;
$L__BB0_41:
	setp.gt.u32 	%p22, %r2, 15;
	st.global.f32 	[%rd4+12], %f288;
	mov.f32 	%f292, 0f00000000;
	@%p22 bra 	$L__BB0_43;
	ld.global.f32 	%f252, [%rd3+16];
	fma.rn.f32 	%f292, %f9, %f252, 0f00000000;
$L__BB0_43:
	setp.gt.u32 	%p23, %r2, 14;
	@%p23 bra 	$L__BB0_45;
	ld.global.f32 	%f253, [%rd3+48];
	fma.rn.f32 	%f292, %f10, %f253, %f292;
$L__BB0_45:
	setp.gt.u32 	%p24, %r2, 13;
	@%p24 bra 	$L__BB0_47;
	ld.global.f32 	%f254, [%rd3+80];
	fma.rn.f32 	%f292, %f11, %f254, %f292;
$L__BB0_47:
	setp.gt.u32 	%p25, %r2, 12;
	@%p25 bra 	$L__BB0_49;
	ld.global.f32 	%f255, [%rd3+112];
	fma.rn.f32 	%f292, %f12, %f255, %f292;
$L__BB0_49:
	setp.gt.u32 	%p26, %r2, 15;
	st.global.f32 	[%rd4+16], %f292;
	mov.f32 	%f296, 0f00000000;
	@%p26 bra 	$L__BB0_51;
	ld.global.f32 	%f257, [%rd3+20];
	fma.rn.f32 	%f296, %f9, %f257, 0f00000000;
$L__BB0_51:
	setp.gt.u32 	%p27, %r2, 14;
	@%p27 bra 	$L__BB0_53;
	ld.global.f32 	%f258, [%rd3+52];
	fma.rn.f32 	%f296, %f10, %f258, %f296;
$L__BB0_53:
	setp.gt.u32 	%p28, %r2, 13;
	@%p28 bra 	$L__BB0_55;
	ld.global.f32 	%f259, [%rd3+84];
	fma.rn.f32 	%f296, %f11, %f259, %f296;
$L__BB0_55:
	setp.gt.u32 	%p29, %r2, 12;
	@%p29 bra 	$L__BB0_57;
	ld.global.f32 	%f260, [%rd3+116];
	fma.rn.f32 	%f296, %f12, %f260, %f296;
$L__BB0_57:
	setp.gt.u32 	%p30, %r2, 15;
	st.global.f32 	[%rd4+20], %f296;
	mov.f32 	%f300, 0f00000000;
	@%p30 bra 	$L__BB0_59;
	ld.global.f32 	%f262, [%rd3+24];
	fma.rn.f32 	%f300, %f9, %f262, 0f00000000;
$L__BB0_59:
	setp.gt.u32 	%p31, %r2, 14;
	@%p31 bra 	$L__BB0_61;
	ld.global.f32 	%f263, [%rd3+56];
	fma.rn.f32 	%f300, %f10, %f263, %f300;
$L__BB0_61:
	setp.gt.u32 	%p32, %r2, 13;
	@%p32 bra 	$L__BB0_63;
	ld.global.f32 	%f264, [%rd3+88];
	fma.rn.f32 	%f300, %f11, %f264, %f300;
$L__BB0_63:
	setp.gt.u32 	%p33, %r2, 12;
	@%p33 bra 	$L__BB0_65;
	ld.global.f32 	%f265, [%rd3+120];
	fma.rn.f32 	%f300, %f12, %f265, %f300;
$L__BB0_65:
	setp.gt.u32 	%p34, %r2, 15;
	st.global.f32 	[%rd4+24], %f300;
	mov.f32 	%f304, 0f00000000;
	@%p34 bra 	$L__BB0_67;
	ld.global.f32 	%f267, [%rd3+28];
	fma.rn.f32 	%f304, %f9, %f267, 0f00000000;
$L__BB0_67:
	setp.gt.u32 	%p35, %r2, 14;
	@%p35 bra 	$L__BB0_69;
	ld.global.f32 	%f268, [%rd3+60];
	fma.rn.f32 	%f304, %f10, %f268, %f304;
$L__BB0_69:
	setp.gt.u32 	%p36, %r2, 13;
	@%p36 bra 	$L__BB0_71;
	ld.global.f32 	%f269, [%rd3+92];
	fma.rn.f32 	%f304, %f11, %f269, %f304;
$L__BB0_71:
	setp.gt.u32 	%p37, %r2, 12;
	@%p37 bra 	$L__BB0_73;
	ld.global.f32 	%f270, [%rd3+124];
	fma.rn.f32 	%f304, %f12, %f270, %f304;
$L__BB0_73:
	st.global.f32 	[%rd4+28], %f304;
$L__BB0_74:
	ret;

}


// ===== COMPILED SASS (sm_100) =====

	.target	sm_100

	.elftype	@"ET_EXEC"


//--------------------- .note.nv.tkinfo           --------------------------
	.section	.note.nv.tkinfo,"",@"SHT_NOTE"
	.sectionflags	@"SHF_NOTE_NV_TKINFO"
	.tkinfo
        /*0018*/ 	.word	0x00000002
        /*0030*/ 	.string	""
        /*0030*/ 	.string	"ptxas"
        /*0030*/ 	.string	"Cuda compilation tools, release 13.0, V13.0.88"
        /*0030*/ 	.string	"Build cuda_13.0.r13.0/compiler.36424714_0"
        /*0030*/ 	.string	"-arch sm_100 -m 64 "



//--------------------- .note.nv.cuinfo           --------------------------
	.section	.note.nv.cuinfo,"",@"SHT_NOTE"
	.sectionflags	@"SHF_NOTE_NV_CUINFO"
        /*0018*/ 	.short	0x0002
        /*001a*/ 	.short	0x0064
        /*001c*/ 	.short	0x0082
	.zero		2


//--------------------- .nv.info                  --------------------------
	.section	.nv.info,"",@"SHT_CUDA_INFO"
	.align	4


	//----- nvinfo : EIATTR_REGCOUNT
	.align		4
        /*0000*/ 	.byte	0x04, 0x2f
        /*0002*/ 	.short	(.L_1 - .L_0)
	.align		4
.L_0:
        /*0004*/ 	.word	index@(_Z16sparse_attentionPfS_S_S_)
        /*0008*/ 	.word	0x0000001e


	//----- nvinfo : EIATTR_FRAME_SIZE
	.align		4
.L_1:
        /*000c*/ 	.byte	0x04, 0x11
        /*000e*/ 	.short	(.L_3 - .L_2)
	.align		4
.L_2:
        /*0010*/ 	.word	index@($__internal_0_$__cuda_sm3x_div_rn_noftz_f32_slowpath)
        /*0014*/ 	.word	0x00000000


	//----- nvinfo : EIATTR_FRAME_SIZE
	.align		4
.L_3:
        /*0018*/ 	.byte	0x04, 0x11
        /*001a*/ 	.short	(.L_5 - .L_4)
	.align		4
.L_4:
        /*001c*/ 	.word	index@(_Z16sparse_attentionPfS_S_S_)
        /*0020*/ 	.word	0x00000000


	//----- nvinfo : EIATTR_MIN_STACK_SIZE
	.align		4
.L_5:
        /*0024*/ 	.byte	0x04, 0x12
        /*0026*/ 	.short	(.L_7 - .L_6)
	.align		4
.L_6:
        /*0028*/ 	.word	index@(_Z16sparse_attentionPfS_S_S_)
        /*002c*/ 	.word	0x00000000
.L_7:


//--------------------- .nv.compat                --------------------------
	.section	.nv.compat,"",@"SHT_CUDA_COMPAT_INFO"
	.align	4
        /*0000*/ 	.byte	0x02, 0x09, 0x00, 0x00, 0x02, 0x02, 0x01, 0x00, 0x02, 0x05, 0x05, 0x00, 0x03, 0x07, 0x01, 0x01
        /*0010*/ 	.byte	0x02, 0x03, 0x00, 0x00, 0x02, 0x06, 0x01, 0x00, 0x04, 0x0b, 0x08, 0x00, 0x01, 0x00, 0x00, 0x00
        /*0020*/ 	.byte	0x00, 0x00, 0x00, 0x00


//--------------------- .nv.info._Z16sparse_attentionPfS_S_S_ --------------------------
	.section	.nv.info._Z16sparse_attentionPfS_S_S_,"",@"SHT_CUDA_INFO"
	.sectionflags	@""
	.align	4


	//----- nvinfo : EIATTR_CUDA_API_VERSION
	.align		4
        /*0000*/ 	.byte	0x04, 0x37
        /*0002*/ 	.short	(.L_9 - .L_8)
.L_8:
        /*0004*/ 	.word	0x00000082


	//----- nvinfo : EIATTR_KPARAM_INFO
	.align		4
.L_9:
        /*0008*/ 	.byte	0x04, 0x17
        /*000a*/ 	.short	(.L_11 - .L_10)
.L_10:
        /*000c*/ 	.word	0x00000000
        /*0010*/ 	.short	0x0003
        /*0012*/ 	.short	0x0018
        /*0014*/ 	.byte	0x00, 0xf5, 0x21, 0x00


	//----- nvinfo : EIATTR_KPARAM_INFO
	.align		4
.L_11:
        /*0018*/ 	.byte	0x04, 0x17
        /*001a*/ 	.short	(.L_13 - .L_12)
.L_12:
        /*001c*/ 	.word	0x00000000
        /*0020*/ 	.short	0x0002
        /*0022*/ 	.short	0x0010
        /*0024*/ 	.byte	0x00, 0xf5, 0x21, 0x00


	//----- nvinfo : EIATTR_KPARAM_INFO
	.align		4
.L_13:
        /*0028*/ 	.byte	0x04, 0x17
        /*002a*/ 	.short	(.L_15 - .L_14)
.L_14:
        /*002c*/ 	.word	0x00000000
        /*0030*/ 	.short	0x0001
        /*0032*/ 	.short	0x0008
        /*0034*/ 	.byte	0x00, 0xf5, 0x21, 0x00


	//----- nvinfo : EIATTR_KPARAM_INFO
	.align		4
.L_15:
        /*0038*/ 	.byte	0x04, 0x17
        /*003a*/ 	.short	(.L_17 - .L_16)
.L_16:
        /*003c*/ 	.word	0x00000000
        /*0040*/ 	.short	0x0000
        /*0042*/ 	.short	0x0000
        /*0044*/ 	.byte	0x00, 0xf5, 0x21, 0x00


	//----- nvinfo : EIATTR_SPARSE_MMA_MASK
	.align		4
.L_17:
        /*0048*/ 	.byte	0x03, 0x50
        /*004a*/ 	.short	0x0000


	//----- nvinfo : EIATTR_MAXREG_COUNT
	.align		4
        /*004c*/ 	.byte	0x03, 0x1b
        /*004e*/ 	.short	0x00ff


	//----- nvinfo : EIATTR_MERCURY_ISA_VERSION
	.align		4
        /*0050*/ 	.byte	0x03, 0x5f
        /*0052*/ 	.short	0x0101


	//----- nvinfo : EIATTR_VRC_CTA_INIT_COUNT
	.align		4
        /*0054*/ 	.byte	0x02, 0x4a
	.zero		1
	.zero		1


	//----- nvinfo : EIATTR_EXIT_INSTR_OFFSETS
	.align		4
        /*0058*/ 	.byte	0x04, 0x1c
        /*005a*/ 	.short	(.L_19 - .L_18)


	//   ....[0]....
.L_18:
        /*005c*/ 	.word	0x00000060


	//   ....[1]....
        /*0060*/ 	.word	0x00001820


	//----- nvinfo : EIATTR_CRS_STACK_SIZE
	.align		4
.L_19:
        /*0064*/ 	.byte	0x04, 0x1e
        /*0066*/ 	.short	(.L_21 - .L_20)
.L_20:
        /*0068*/ 	.word	0x00000000


	//----- nvinfo : EIATTR_CBANK_PARAM_SIZE
	.align		4
.L_21:
        /*006c*/ 	.byte	0x03, 0x19
        /*006e*/ 	.short	0x0020


	//----- nvinfo : EIATTR_PARAM_CBANK
	.align		4
        /*0070*/ 	.byte	0x04, 0x0a
        /*0072*/ 	.short	(.L_23 - .L_22)
	.align		4
.L_22:
        /*0074*/ 	.word	index@(.nv.constant0._Z16sparse_attentionPfS_S_S_)
        /*0078*/ 	.short	0x0380
        /*007a*/ 	.short	0x0020


	//----- nvinfo : EIATTR_SW_WAR
	.align		4
.L_23:
        /*007c*/ 	.byte	0x04, 0x36
        /*007e*/ 	.short	(.L_25 - .L_24)
.L_24:
        /*0080*/ 	.word	0x00000008
.L_25:


//--------------------- .nv.callgraph             --------------------------
	.section	.nv.callgraph,"",@"SHT_CUDA_CALLGRAPH"
	.align	4
	.sectionentsize	8
	.align		4
        /*0000*/ 	.word	0x00000000
	.align		4
        /*0004*/ 	.word	0xffffffff
	.align		4
        /*0008*/ 	.word	0x00000000
	.align		4
        /*000c*/ 	.word	0xfffffffe
	.align		4
        /*0010*/ 	.word	0x00000000
	.align		4
        /*0014*/ 	.word	0xfffffffd
	.align		4
        /*0018*/ 	.word	0x00000000
	.align		4
        /*001c*/ 	.word	0xfffffffc


//--------------------- .text._Z16sparse_attentionPfS_S_S_ --------------------------
	.section	.text._Z16sparse_attentionPfS_S_S_,"ax",@progbits
	.align	128
        .global         _Z16sparse_attentionPfS_S_S_
        .type           _Z16sparse_attentionPfS_S_S_,@function
        .size           _Z16sparse_attentionPfS_S_S_,(.L_x_29 - _Z16sparse_attentionPfS_S_S_)
        .other          _Z16sparse_attentionPfS_S_S_,@"STO_CUDA_ENTRY STV_DEFAULT"
_Z16sparse_attentionPfS_S_S_:
.text._Z16sparse_attentionPfS_S_S_:
[----:B------:R-:W-:Y:S01]  /*0000*/  LDC R1, c[0x0][0x37c] ;  /* 0x0000df00ff017b82 */ /* 0x000fe20000000800 */
[----:B------:R-:W0:Y:S01]  /*0010*/  S2R R8, SR_CTAID.X ;  /* 0x0000000000087919 */ /* 0x000e220000002500 */
[----:B------:R-:W1:Y:S01]  /*0020*/  S2R R6, SR_TID.X ;  /* 0x0000000000067919 */ /* 0x000e620000002100 */
[----:B0-----:R-:W-:-:S04]  /*0030*/  SHF.L.U32 R7, R8, 0x2, RZ ;  /* 0x0000000208077819 */ /* 0x001fc800000006ff */
[----:B-1----:R-:W-:-:S04]  /*0040*/  IADD3 R6, PT, PT, R7, R6, RZ ;  /* 0x0000000607067210 */ /* 0x002fc80007ffe0ff */
[----:B------:R-:W-:-:S13]  /*0050*/  ISETP.GT.U32.AND P0, PT, R6, 0xf, PT ;  /* 0x0000000f0600780c */ /* 0x000fda0003f04070 */
[----:B------:R-:W-:Y:S05]  /*0060*/  @P0 EXIT ;  /* 0x000000000000094d */ /* 0x000fea0003800000 */
[----:B------:R-:W0:Y:S01]  /*0070*/  LDC.64 R2, c[0x0][0x380] ;  /* 0x0000e000ff027b82 */ /* 0x000e220000000a00 */
[----:B------:R-:W-:Y:S01]  /*0080*/  ISETP.GT.U32.AND P0, PT, R7, 0xf, PT ;  /* 0x0000000f0700780c */ /* 0x000fe20003f04070 */
[----:B------:R-:W1:Y:S01]  /*0090*/  LDCU.64 UR4, c[0x0][0x358] ;  /* 0x00006b00ff0477ac */ /* 0x000e620008000a00 */
[----:B------:R-:W-:Y:S01]  /*00a0*/  SHF.L.U32 R6, R6, 0x3, RZ ;  /* 0x0000000306067819 */ /* 0x000fe200000006ff */
[----:B------:R-:W-:-:S04]  /*00b0*/  HFMA2 R9, -RZ, RZ, -25.71875, 3664 ;  /* 0xce6e6b28ff097431 */ /* 0x000fc800000001ff */
[----:B0-----:R-:W-:-:S06]  /*00c0*/  IMAD.WIDE.U32 R2, R6, 0x4, R2 ;  /* 0x0000000406027825 */ /* 0x001fcc00078e0002 */
[----:B-1----:R-:W-:Y:S05]  /*00d0*/  @P0 BRA `(.L_x_0) ;  /* 0x0000000000ac0947 */ /* 0x002fea0003800000 */
[----:B------:R-:W0:Y:S01]  /*00e0*/  LDC.64 R4, c[0x0][0x388] ;  /* 0x0000e200ff047b82 */ /* 0x000e220000000a00 */
[----:B------:R-:W-:Y:S01]  /*00f0*/  SHF.L.U32 R9, R8, 0x5, RZ ;  /* 0x0000000508097819 */ /* 0x000fe200000006ff */
[----:B------:R-:W2:Y:S04]  /*0100*/  LDG.E R0, desc[UR4][R2.64] ;  /* 0x0000000402007981 */ /* 0x000ea8000c1e1900 */
[----:B------:R-:W3:Y:S04]  /*0110*/  LDG.E R15, desc[UR4][R2.64+0x4] ;  /* 0x00000404020f7981 */ /* 0x000ee8000c1e1900 */
[----:B------:R-:W4:Y:S04]  /*0120*/  LDG.E R17, desc[UR4][R2.64+0x8] ;  /* 0x0000080402117981 */ /* 0x000f28000c1e1900 */
[----:B------:R-:W5:Y:S04]  /*0130*/  LDG.E R19, desc[UR4][R2.64+0xc] ;  /* 0x00000c0402137981 */ /* 0x000f68000c1e1900 */
[----:B------:R-:W5:Y:S04]  /*0140*/  LDG.E R21, desc[UR4][R2.64+0x10] ;  /* 0x0000100402157981 */ /* 0x000f68000c1e1900 */
[----:B------:R-:W5:Y:S01]  /*0150*/  LDG.E R23, desc[UR4][R2.64+0x14] ;  /* 0x0000140402177981 */ /* 0x000f62000c1e1900 */
[----:B0-----:R-:W-:-:S03]  /*0160*/  IMAD.WIDE.U32 R4, R9, 0x4, R4 ;  /* 0x0000000409047825 */ /* 0x001fc600078e0004 */
[----:B------:R-:W5:Y:S04]  /*0170*/  LDG.E R11, desc[UR4][R2.64+0x18] ;  /* 0x00001804020b7981 */ /* 0x000f68000c1e1900 */
[----:B------:R-:W2:Y:S04]  /*0180*/  LDG.E R13, desc[UR4][R4.64] ;  /* 0x00000004040d7981 */ /* 0x000ea8000c1e1900 */
[----:B------:R-:W3:Y:S04]  /*0190*/  LDG.E R14, desc[UR4][R4.64+0x4] ;  /* 0x00000404040e7981 */ /* 0x000ee8000c1e1900 */
[----:B------:R-:W4:Y:S04]  /*01a0*/  LDG.E R16, desc[UR4][R4.64+0x8] ;  /* 0x0000080404107981 */ /* 0x000f28000c1e1900 */
[----:B------:R-:W5:Y:S04]  /*01b0*/  LDG.E R18, desc[UR4][R4.64+0xc] ;  /* 0x00000c0404127981 */ /* 0x000f68000c1e1900 */
[----:B------:R-:W5:Y:S04]  /*01c0*/  LDG.E R20, desc[UR4][R4.64+0x10] ;  /* 0x0000100404147981 */ /* 0x000f68000c1e1900 */
[----:B------:R-:W5:Y:S04]  /*01d0*/  LDG.E R22, desc[UR4][R4.64+0x14] ;  /* 0x0000140404167981 */ /* 0x000f68000c1e1900 */
[----:B------:R-:W5:Y:S04]  /*01e0*/  LDG.E R12, desc[UR4][R4.64+0x18] ;  /* 0x00001804040c7981 */ /* 0x000f68000c1e1900 */
[----:B------:R-:W5:Y:S04]  /*01f0*/  LDG.E R10, desc[UR4][R4.64+0x1c] ;  /* 0x00001c04040a7981 */ /* 0x000f68000c1e1900 */
[----:B------:R-:W5:Y:S01]  /*0200*/  LDG.E R9, desc[UR4][R2.64+0x1c] ;  /* 0x00001c0402097981 */ /* 0x000f62000c1e1900 */
[----:B------:R-:W-:Y:S01]  /*0210*/  BSSY.RECONVERGENT B0, `(.L_x_0) ;  /* 0x0000017000007945 */ /* 0x000fe20003800200 */
[----:B--2---:R-:W-:-:S04]  /*0220*/  FFMA R0, R0, R13, RZ ;  /* 0x0000000d00007223 */ /* 0x004fc800000000ff */
[----:B---3--:R-:W-:-:S04]  /*0230*/  FFMA R0, R15, R14, R0 ;  /* 0x0000000e0f007223 */ /* 0x008fc80000000000 */
[----:B----4-:R-:W-:-:S04]  /*0240*/  FFMA R0, R17, R16, R0 ;  /* 0x0000001011007223 */ /* 0x010fc80000000000 */
[----:B-----5:R-:W-:-:S04]  /*0250*/  FFMA R0, R19, R18, R0 ;  /* 0x0000001213007223 */ /* 0x020fc80000000000 */
[----:B------:R-:W-:-:S04]  /*0260*/  FFMA R0, R21, R20, R0 ;  /* 0x0000001415007223 */ /* 0x000fc80000000000 */
[----:B------:R-:W-:-:S04]  /*0270*/  FFMA R0, R23, R22, R0 ;  /* 0x0000001617007223 */ /* 0x000fc80000000000 */
[----:B------:R-:W-:Y:S01]  /*0280*/  FFMA R0, R11, R12, R0 ;  /* 0x0000000c0b007223 */ /* 0x000fe20000000000 */
[----:B------:R-:W-:Y:S02]  /*0290*/  MOV R13, 0x3eb504f3 ;  /* 0x3eb504f3000d7802 */ /* 0x000fe40000000f00 */
[----:B------:R-:W-:Y:S01]  /*02a0*/  MOV R14, 0x403504f3 ;  /* 0x403504f3000e7802 */ /* 0x000fe20000000f00 */
[----:B------:R-:W-:-:S04]  /*02b0*/  FFMA R0, R9, R10, R0 ;  /* 0x0000000a09007223 */ /* 0x000fc80000000000 */
[----:B------:R-:W-:Y:S01]  /*02c0*/  FFMA R4, R13, -R14, 1 ;  /* 0x3f8000000d047423 */ /* 0x000fe2000000080e */
[----:B------:R-:W0:Y:S03]  /*02d0*/  FCHK P0, R0, 2.8284270763397216797 ;  /* 0x403504f300007902 */ /* 0x000e260000000000 */
[----:B------:R-:W-:-:S04]  /*02e0*/  FFMA R5, R4, R13, 0.35355338454246520996 ;  /* 0x3eb504f304057423 */ /* 0x000fc8000000000d */
[----:B------:R-:W-:-:S04]  /*02f0*/  FFMA R4, R0, R5, RZ ;  /* 0x0000000500047223 */ /* 0x000fc800000000ff */
[----:B------:R-:W-:-:S04]  /*0300*/  FFMA R9, R4, -2.8284270763397216797, R0 ;  /* 0xc03504f304097823 */ /* 0x000fc80000000000 */
[----:B------:R-:W-:Y:S01]  /*0310*/  FFMA R9, R5, R9, R4 ;  /* 0x0000000905097223 */ /* 0x000fe20000000004 */
[----:B0-----:R-:W-:Y:S06]  /*0320*/  @!P0 BRA `(.L_x_1) ;  /* 0x0000000000148947 */ /* 0x001fec0003800000 */
[----:B------:R-:W-:Y:S01]  /*0330*/  HFMA2 R5, -RZ, RZ, 2.103515625, 7.5519084930419921875e-05 ;  /* 0x403504f3ff057431 */ /* 0x000fe200000001ff */
[----:B------:R-:W-:Y:S02]  /*0340*/  MOV R4, R0 ;  /* 0x0000000000047202 */ /* 0x000fe40000000f00 */
[----:B------:R-:W-:-:S07]  /*0350*/  MOV R12, 0x370 ;  /* 0x00000370000c7802 */ /* 0x000fce0000000f00 */
[----:B------:R-:W-:Y:S05]  /*0360*/  CALL.REL.NOINC `($__internal_0_$__cuda_sm3x_div_rn_noftz_f32_slowpath) ;  /* 0x0000001400307944 */ /* 0x000fea0003c00000 */
[----:B------:R-:W-:-:S07]  /*0370*/  MOV R9, R14 ;  /* 0x0000000e00097202 */ /* 0x000fce0000000f00 */
.L_x_1:
[----:B------:R-:W-:Y:S05]  /*0380*/  BSYNC.RECONVERGENT B0 ;  /* 0x0000000000007941 */ /* 0x000fea0003800200 */
.L_x_0:
[----:B------:R-:W-:Y:S02]  /*0390*/  ISETP.GT.U32.AND P0, PT, R7, 0xe, PT ;  /* 0x0000000e0700780c */ /* 0x000fe40003f04070 */
[----:B------:R-:W-:-:S11]  /*03a0*/  MOV R10, 0xce6e6b28 ;  /* 0xce6e6b28000a7802 */ /* 0x000fd60000000f00 */
[----:B------:R-:W-:Y:S05]  /*03b0*/  @P0 BRA `(.L_x_2) ;  /* 0x0000000000a80947 */ /* 0x000fea0003800000 */
        /* <DEDUP_REMOVED lines=24> */
[----:B------:R-:W-:Y:S01]  /*0540*/  FFMA R0, R23, R20, R0 ;  /* 0x0000001417007223 */ /* 0x000fe20000000000 */
[----:B------:R-:W-:-:S03]  /*0550*/  HFMA2 R14, -RZ, RZ, 1.6767578125, 7.5519084930419921875e-05 ;  /* 0x3eb504f3ff0e7431 */ /* 0x000fc600000001ff */
[----:B------:R-:W-:-:S04]  /*0560*/  FFMA R0, R25, R22, R0 ;  /* 0x0000001619007223 */ /* 0x000fc80000000000 */
[----:B------:R-:W-:Y:S01]  /*0570*/  FFMA R11, R11, R10, R0 ;  /* 0x0000000a0b0b7223 */ /* 0x000fe20000000000 */
[----:B------:R-:W-:-:S03]  /*0580*/  MOV R15, 0x403504f3 ;  /* 0x403504f3000f7802 */ /* 0x000fc60000000f00 */
[----:B------:R-:W-:Y:S02]  /*0590*/  FFMA R4, R12, R13, R11 ;  /* 0x0000000d0c047223 */ /* 0x000fe4000000000b */
[----:B------:R-:W-:Y:S02]  /*05a0*/  FFMA R15, R14, -R15, 1 ;  /* 0x3f8000000e0f7423 */ /* 0x000fe4000000080f */
[----:B------:R-:W0:Y:S02]  /*05b0*/  FCHK P0, R4, 2.8284270763397216797 ;  /* 0x403504f304007902 */ /* 0x000e240000000000 */
[----:B------:R-:W-:-:S04]  /*05c0*/  FFMA R0, R15, R14, 0.35355338454246520996 ;  /* 0x3eb504f30f007423 */ /* 0x000fc8000000000e */
[----:B------:R-:W-:-:S04]  /*05d0*/  FFMA R5, R0, R4, RZ ;  /* 0x0000000400057223 */ /* 0x000fc800000000ff */
[----:B------:R-:W-:-:S04]  /*05e0*/  FFMA R10, R5, -2.8284270763397216797, R4 ;  /* 0xc03504f3050a7823 */ /* 0x000fc80000000004 */
[----:B------:R-:W-:Y:S01]  /*05f0*/  FFMA R10, R0, R10, R5 ;  /* 0x0000000a000a7223 */ /* 0x000fe20000000005 */
[----:B0-----:R-:W-:Y:S06]  /*0600*/  @!P0 BRA `(.L_x_3) ;  /* 0x0000000000108947 */ /* 0x001fec0003800000 */
[----:B------:R-:W-:Y:S02]  /*0610*/  MOV R5, 0x403504f3 ;  /* 0x403504f300057802 */ /* 0x000fe40000000f00 */
[----:B------:R-:W-:-:S07]  /*0620*/  MOV R12, 0x640 ;  /* 0x00000640000c7802 */ /* 0x000fce0000000f00 */
[----:B------:R-:W-:Y:S05]  /*0630*/  CALL.REL.NOINC `($__internal_0_$__cuda_sm3x_div_rn_noftz_f32_slowpath) ;  /* 0x00000010007c7944 */ /* 0x000fea0003c00000 */
[----:B------:R-:W-:-:S07]  /*0640*/  MOV R10, R14 ;  /* 0x0000000e000a7202 */ /* 0x000fce0000000f00 */
.L_x_3:
[----:B------:R-:W-:Y:S05]  /*0650*/  BSYNC.RECONVERGENT B0 ;  /* 0x0000000000007941 */ /* 0x000fea0003800200 */
.L_x_2:
[----:B------:R-:W-:Y:S01]  /*0660*/  ISETP.GT.U32.AND P0, PT, R7, 0xd, PT ;  /* 0x0000000d0700780c */ /* 0x000fe20003f04070 */
[----:B------:R-:W-:-:S12]  /*0670*/  HFMA2 R11, -RZ, RZ, -25.71875, 3664 ;  /* 0xce6e6b28ff0b7431 */ /* 0x000fd800000001ff */
        /* <DEDUP_REMOVED lines=42> */
.L_x_5:
[----:B------:R-:W-:Y:S05]  /*0920*/  BSYNC.RECONVERGENT B0 ;  /* 0x0000000000007941 */ /* 0x000fea0003800200 */
.L_x_4:
        /* <DEDUP_REMOVED lines=44> */
.L_x_8:
[----:B------:R-:W-:Y:S05]  /*0bf0*/  BSYNC.RECONVERGENT B0 ;  /* 0x0000000000007941 */ /* 0x000fea0003800200 */
.L_x_7:
[----:B------:R-:W-:-:S07]  /*0c00*/  MOV R4, R0 ;  /* 0x0000000000047202 */ /* 0x000fce0000000f00 */
.L_x_6:
[----:B------:R-:W-:Y:S01]  /*0c10*/  FMNMX3 R0, R9, -1.00000000000000000000e+09, R10, !PT ;  /* 0xce6e6b2809007876 */ /* 0x000fe2000780000a */
[----:B------:R-:W-:Y:S01]  /*0c20*/  HFMA2 R15, -RZ, RZ, 0.96630859375, -0.0022525787353515625 ;  /* 0x3bbb989dff0f7431 */ /* 0x000fe200000001ff */
[----:B------:R-:W-:Y:S01]  /*0c30*/  MOV R16, 0x437c0000 ;  /* 0x437c000000107802 */ /* 0x000fe20000000f00 */
[----:B------:R-:W-:Y:S01]  /*0c40*/  BSSY.RECONVERGENT B0, `(.L_x_9) ;  /* 0x0000037000007945 */ /* 0x000fe20003800200 */
[----:B------:R-:W-:Y:S02]  /*0c50*/  FMNMX3 R3, R0, R11, R4, !PT ;  /* 0x0000000b00037276 */ /* 0x000fe40007800004 */
[----:B------:R-:W-:-:S03]  /*0c60*/  ISETP.GT.U32.AND P2, PT, R7, 0xf, PT ;  /* 0x0000000f0700780c */ /* 0x000fc60003f44070 */
[C---:B------:R-:W-:Y:S01]  /*0c70*/  FADD R9, -R3.reuse, R9 ;  /* 0x0000000903097221 */ /* 0x040fe20000000100 */
[C---:B------:R-:W-:Y:S01]  /*0c80*/  FADD R12, -R3.reuse, R10 ;  /* 0x0000000a030c7221 */ /* 0x040fe20000000100 */
[C---:B------:R-:W-:Y:S01]  /*0c90*/  FADD R11, -R3.reuse, R11 ;  /* 0x0000000b030b7221 */ /* 0x040fe20000000100 */
[----:B------:R-:W-:Y:S01]  /*0ca0*/  FADD R14, -R3, R4 ;  /* 0x00000004030e7221 */ /* 0x000fe20000000100 */
[-C--:B------:R-:W-:Y:S01]  /*0cb0*/  FFMA.SAT R0, R9, R15.reuse, 0.5 ;  /* 0x3f00000009007423 */ /* 0x080fe2000000200f */
[-C--:B------:R-:W-:Y:S01]  /*0cc0*/  FFMA.SAT R2, R12, R15.reuse, 0.5 ;  /* 0x3f0000000c027423 */ /* 0x080fe2000000200f */
[-C--:B------:R-:W-:Y:S02]  /*0cd0*/  FFMA.SAT R13, R11, R15.reuse, 0.5 ;  /* 0x3f0000000b0d7423 */ /* 0x080fe4000000200f */
[-C--:B------:R-:W-:Y:S01]  /*0ce0*/  FFMA.RM R0, R0, R16.reuse, 12582913 ;  /* 0x4b40000100007423 */ /* 0x080fe20000004010 */
[-C--:B------:R-:W-:Y:S01]  /*0cf0*/  FFMA.RM R2, R2, R16.reuse, 12582913 ;  /* 0x4b40000102027423 */ /* 0x080fe20000004010 */
[-C--:B------:R-:W-:Y:S01]  /*0d00*/  FFMA.RM R3, R13, R16.reuse, 12582913 ;  /* 0x4b4000010d037423 */ /* 0x080fe20000004010 */
[----:B------:R-:W-:Y:S01]  /*0d10*/  FFMA.SAT R13, R14, R15, 0.5 ;  /* 0x3f0000000e0d7423 */ /* 0x000fe2000000200f */
[----:B------:R-:W-:Y:S01]  /*0d20*/  FADD R10, R0, -12583039 ;  /* 0xcb40007f000a7421 */ /* 0x000fe20000000000 */
[----:B------:R-:W-:Y:S01]  /*0d30*/  FADD R5, R2, -12583039 ;  /* 0xcb40007f02057421 */ /* 0x000fe20000000000 */
[----:B------:R-:W-:Y:S01]  /*0d40*/  FADD R4, R3, -12583039 ;  /* 0xcb40007f03047421 */ /* 0x000fe20000000000 */
[----:B------:R-:W-:Y:S01]  /*0d50*/  FFMA.RM R13, R13, R16, 12582913 ;  /* 0x4b4000010d0d7423 */ /* 0x000fe20000004010 */
[----:B------:R-:W-:-:S02]  /*0d60*/  FFMA R10, R9, 1.4426950216293334961, -R10 ;  /* 0x3fb8aa3b090a7823 */ /* 0x000fc4000000080a */
[----:B------:R-:W-:Y:S01]  /*0d70*/  FFMA R4, R11, 1.4426950216293334961, -R4 ;  /* 0x3fb8aa3b0b047823 */ /* 0x000fe20000000804 */
[----:B------:R-:W-:Y:S01]  /*0d80*/  FADD R15, R13, -12583039 ;  /* 0xcb40007f0d0f7421 */ /* 0x000fe20000000000 */
[----:B------:R-:W-:Y:S01]  /*0d90*/  FFMA R10, R9, 1.925963033500011079e-08, R10 ;  /* 0x32a57060090a7823 */ /* 0x000fe2000000000a */
[----:B------:R-:W-:Y:S01]  /*0da0*/  FFMA R9, R12, 1.4426950216293334961, -R5 ;  /* 0x3fb8aa3b0c097823 */ /* 0x000fe20000000805 */
[----:B------:R-:W-:Y:S01]  /*0db0*/  FFMA R11, R11, 1.925963033500011079e-08, R4 ;  /* 0x32a570600b0b7823 */ /* 0x000fe20000000004 */
[----:B------:R-:W-:Y:S01]  /*0dc0*/  FFMA R15, R14, 1.4426950216293334961, -R15 ;  /* 0x3fb8aa3b0e0f7823 */ /* 0x000fe2000000080f */
[----:B------:R-:W0:Y:S01]  /*0dd0*/  MUFU.EX2 R5, R10 ;  /* 0x0000000a00057308 */ /* 0x000e220000000800 */
[----:B------:R-:W-:Y:S01]  /*0de0*/  FFMA R9, R12, 1.925963033500011079e-08, R9 ;  /* 0x32a570600c097823 */ /* 0x000fe20000000009 */
[----:B------:R-:W-:Y:S01]  /*0df0*/  SHF.L.U32 R4, R0, 0x17, RZ ;  /* 0x0000001700047819 */ /* 0x000fe200000006ff */
[----:B------:R-:W-:Y:S01]  /*0e00*/  FFMA R15, R14, 1.925963033500011079e-08, R15 ;  /* 0x32a570600e0f7823 */ /* 0x000fe2000000000f */
[----:B------:R-:W-:-:S02]  /*0e10*/  SHF.L.U32 R0, R2, 0x17, RZ ;  /* 0x0000001702007819 */ /* 0x000fc400000006ff */
[----:B------:R-:W-:Y:S02]  /*0e20*/  SHF.L.U32 R2, R3, 0x17, RZ ;  /* 0x0000001703027819 */ /* 0x000fe400000006ff */
[----:B------:R-:W1:Y:S01]  /*0e30*/  MUFU.EX2 R9, R9 ;  /* 0x0000000900097308 */ /* 0x000e620000000800 */
[----:B------:R-:W-:-:S07]  /*0e40*/  SHF.L.U32 R13, R13, 0x17, RZ ;  /* 0x000000170d0d7819 */ /* 0x000fce00000006ff */
[----:B------:R-:W2:Y:S01]  /*0e50*/  MUFU.EX2 R11, R11 ;  /* 0x0000000b000b7308 */ /* 0x000ea20000000800 */
[----:B0-----:R-:W-:-:S04]  /*0e60*/  FMUL R4, R4, R5 ;  /* 0x0000000504047220 */ /* 0x001fc80000400000 */
[----:B------:R-:W-:-:S03]  /*0e70*/  FADD R3, RZ, R4 ;  /* 0x00000004ff037221 */ /* 0x000fc60000000000 */
[----:B------:R-:W0:Y:S01]  /*0e80*/  MUFU.EX2 R10, R15 ;  /* 0x0000000f000a7308 */ /* 0x000e220000000800 */
[----:B-1----:R-:W-:-:S04]  /*0e90*/  FMUL R0, R0, R9 ;  /* 0x0000000900007220 */ /* 0x002fc80000400000 */
[----:B------:R-:W-:Y:S01]  /*0ea0*/  FADD R5, R3, R0 ;  /* 0x0000000003057221 */ /* 0x000fe20000000000 */
[----:B--2---:R-:W-:Y:S01]  /*0eb0*/  FMUL R2, R2, R11 ;  /* 0x0000000b02027220 */ /* 0x004fe20000400000 */
[----:B0-----:R-:W-:-:S03]  /*0ec0*/  FMUL R3, R13, R10 ;  /* 0x0000000a0d037220 */ /* 0x001fc60000400000 */
[----:B------:R-:W-:-:S04]  /*0ed0*/  FADD R10, R5, R2 ;  /* 0x00000002050a7221 */ /* 0x000fc80000000000 */
[----:B------:R-:W-:-:S04]  /*0ee0*/  FADD R13, R10, R3 ;  /* 0x000000030a0d7221 */ /* 0x000fc80000000000 */
[----:B------:R-:W0:Y:S08]  /*0ef0*/  MUFU.RCP R10, R13 ;  /* 0x0000000d000a7308 */ /* 0x000e300000001000 */
[----:B------:R-:W1:Y:S01]  /*0f00*/  FCHK P0, R4, R13 ;  /* 0x0000000d04007302 */ /* 0x000e620000000000 */
[----:B0-----:R-:W-:-:S04]  /*0f10*/  FFMA R5, -R13, R10, 1 ;  /* 0x3f8000000d057423 */ /* 0x001fc8000000010a */
[----:B------:R-:W-:-:S04]  /*0f20*/  FFMA R5, R10, R5, R10 ;  /* 0x000000050a057223 */ /* 0x000fc8000000000a */
[----:B------:R-:W-:-:S04]  /*0f30*/  FFMA R10, R4, R5, RZ ;  /* 0x00000005040a7223 */ /* 0x000fc800000000ff */
[----:B------:R-:W-:-:S04]  /*0f40*/  FFMA R9, -R13, R10, R4 ;  /* 0x0000000a0d097223 */ /* 0x000fc80000000104 */
[----:B------:R-:W-:Y:S01]  /*0f50*/  FFMA R9, R5, R9, R10 ;  /* 0x0000000905097223 */ /* 0x000fe2000000000a */
[----:B-1----:R-:W-:Y:S06]  /*0f60*/  @!P0 BRA `(.L_x_10) ;  /* 0x0000000000108947 */ /* 0x002fec0003800000 */
[----:B------:R-:W-:Y:S02]  /*0f70*/  MOV R5, R13 ;  /* 0x0000000d00057202 */ /* 0x000fe40000000f00 */
[----:B------:R-:W-:-:S07]  /*0f80*/  MOV R12, 0xfa0 ;  /* 0x00000fa0000c7802 */ /* 0x000fce0000000f00 */
[----:B------:R-:W-:Y:S05]  /*0f90*/  CALL.REL.NOINC `($__internal_0_$__cuda_sm3x_div_rn_noftz_f32_slowpath) ;  /* 0x0000000800247944 */ /* 0x000fea0003c00000 */
[----:B------:R-:W-:-:S07]  /*0fa0*/  MOV R9, R14 ;  /* 0x0000000e00097202 */ /* 0x000fce0000000f00 */
.L_x_10:
[----:B------:R-:W-:Y:S05]  /*0fb0*/  BSYNC.RECONVERGENT B0 ;  /* 0x0000000000007941 */ /* 0x000fea0003800200 */
.L_x_9:
[----:B------:R-:W0:Y:S01]  /*0fc0*/  MUFU.RCP R4, R13 ;  /* 0x0000000d00047308 */ /* 0x000e220000001000 */
[----:B------:R-:W-:Y:S07]  /*0fd0*/  BSSY.RECONVERGENT B0, `(.L_x_11) ;  /* 0x000000d000007945 */ /* 0x000fee0003800200 */
        /* <DEDUP_REMOVED lines=8> */
[----:B------:R-:W-:Y:S02]  /*1060*/  MOV R5, R13 ;  /* 0x0000000d00057202 */ /* 0x000fe40000000f00 */
[----:B------:R-:W-:-:S07]  /*1070*/  MOV R12, 0x1090 ;  /* 0x00001090000c7802 */ /* 0x000fce0000000f00 */
[----:B------:R-:W-:Y:S05]  /*1080*/  CALL.REL.NOINC `($__internal_0_$__cuda_sm3x_div_rn_noftz_f32_slowpath) ;  /* 0x0000000400e87944 */ /* 0x000fea0003c00000 */
[----:B------:R-:W-:-:S07]  /*1090*/  MOV R10, R14 ;  /* 0x0000000e000a7202 */ /* 0x000fce0000000f00 */
.L_x_12:
[----:B------:R-:W-:Y:S05]  /*10a0*/  BSYNC.RECONVERGENT B0 ;  /* 0x0000000000007941 */ /* 0x000fea0003800200 */
.L_x_11:
        /* <DEDUP_REMOVED lines=14> */
.L_x_14:
[----:B------:R-:W-:Y:S05]  /*1190*/  BSYNC.RECONVERGENT B0 ;  /* 0x0000000000007941 */ /* 0x000fea0003800200 */
.L_x_13:
        /* <DEDUP_REMOVED lines=14> */
.L_x_16:
[----:B------:R-:W-:Y:S05]  /*1280*/  BSYNC.RECONVERGENT B0 ;  /* 0x0000000000007941 */ /* 0x000fea0003800200 */
.L_x_15:
[----:B------:R-:W0:Y:S01]  /*1290*/  LDC.64 R2, c[0x0][0x390] ;  /* 0x0000e400ff027b82 */ /* 0x000e220000000a00 */
[----:B------:R-:W-:Y:S02]  /*12a0*/  SHF.L.U32 R5, R8, 0x5, RZ ;  /* 0x0000000508057819 */ /* 0x000fe400000006ff */
[C---:B------:R-:W-:Y:S02]  /*12b0*/  ISETP.GT.U32.AND P3, PT, R7.reuse, 0xe, PT ;  /* 0x0000000e0700780c */ /* 0x040fe40003f64070 */
[C---:B------:R-:W-:Y:S02]  /*12c0*/  ISETP.GT.U32.AND P1, PT, R7.reuse, 0xd, PT ;  /* 0x0000000d0700780c */ /* 0x040fe40003f24070 */
[----:B------:R-:W-:Y:S01]  /*12d0*/  ISETP.GT.U32.AND P0, PT, R7, 0xc, PT ;  /* 0x0000000c0700780c */ /* 0x000fe20003f04070 */
[----:B------:R-:W1:Y:S01]  /*12e0*/  LDC.64 R12, c[0x0][0x398] ;  /* 0x0000e600ff0c7b82 */ /* 0x000e620000000a00 */
[----:B0-----:R-:W-:-:S05]  /*12f0*/  IMAD.WIDE.U32 R2, R5, 0x4, R2 ;  /* 0x0000000405027825 */ /* 0x001fca00078e0002 */
[----:B------:R-:W2:Y:S04]  /*1300*/  @!P2 LDG.E R0, desc[UR4][R2.64] ;  /* 0x000000040200a981 */ /* 0x000ea8000c1e1900 */
[----:B------:R-:W3:Y:S04]  /*1310*/  @!P3 LDG.E R8, desc[UR4][R2.64+0x20] ;  /* 0x000020040208b981 */ /* 0x000ee8000c1e1900 */
[----:B------:R-:W4:Y:S04]  /*1320*/  @!P1 LDG.E R14, desc[UR4][R2.64+0x40] ;  /* 0x00004004020e9981 */ /* 0x000f28000c1e1900 */
[----:B------:R-:W5:Y:S01]  /*1330*/  @!P0 LDG.E R16, desc[UR4][R2.64+0x60] ;  /* 0x0000600402108981 */ /* 0x000f62000c1e1900 */
[----:B------:R-:W-:-:S02]  /*1340*/  HFMA2 R5, -RZ, RZ, 0, 0 ;  /* 0x00000000ff057431 */ /* 0x000fc400000001ff */
[----:B--2---:R-:W-:Y:S01]  /*1350*/  @!P2 FFMA R5, R0, R9, RZ ;  /* 0x000000090005a223 */ /* 0x004fe200000000ff */
[----:B------:R-:W-:Y:S01]  /*1360*/  ISETP.GT.U32.AND P2, PT, R7, 0xf, PT ;  /* 0x0000000f0700780c */ /* 0x000fe20003f44070 */
[----:B-1----:R-:W-:-:S04]  /*1370*/  IMAD.WIDE.U32 R6, R6, 0x4, R12 ;  /* 0x0000000406067825 */ /* 0x002fc800078e000c */
[----:B---3--:R-:W-:-:S04]  /*1380*/  @!P3 FFMA R5, R8, R10, R5 ;  /* 0x0000000a0805b223 */ /* 0x008fc80000000005 */
[----:B----4-:R-:W-:-:S04]  /*1390*/  @!P1 FFMA R5, R14, R11, R5 ;  /* 0x0000000b0e059223 */ /* 0x010fc80000000005 */
[----:B-----5:R-:W-:-:S05]  /*13a0*/  @!P0 FFMA R5, R16, R4, R5 ;  /* 0x0000000410058223 */ /* 0x020fca0000000005 */
[----:B------:R0:W-:Y:S04]  /*13b0*/  STG.E desc[UR4][R6.64], R5 ;  /* 0x0000000506007986 */ /* 0x0001e8000c101904 */
[----:B------:R-:W2:Y:S04]  /*13c0*/  @!P2 LDG.E R0, desc[UR4][R2.64+0x4] ;  /* 0x000004040200a981 */ /* 0x000ea8000c1e1900 */
[----:B------:R-:W3:Y:S04]  /*13d0*/  @!P3 LDG.E R8, desc[UR4][R2.64+0x24] ;  /* 0x000024040208b981 */ /* 0x000ee8000c1e1900 */
[----:B------:R-:W4:Y:S04]  /*13e0*/  @!P1 LDG.E R12, desc[UR4][R2.64+0x44] ;  /* 0x00004404020c9981 */ /* 0x000f28000c1e1900 */
[----:B------:R-:W5:Y:S01]  /*13f0*/  @!P0 LDG.E R14, desc[UR4][R2.64+0x64] ;  /* 0x00006404020e8981 */ /* 0x000f62000c1e1900 */
[----:B------:R-:W-:Y:S01]  /*1400*/  MOV R13, RZ ;  /* 0x000000ff000d7202 */ /* 0x000fe20000000f00 */
[----:B--2---:R-:W-:-:S04]  /*1410*/  @!P2 FFMA R13, R0, R9, RZ ;  /* 0x00000009000da223 */ /* 0x004fc800000000ff */
        /* <DEDUP_REMOVED lines=8> */
[----:B0-----:R-:W-:-:S02]  /*14a0*/  HFMA2 R5, -RZ, RZ, 0, 0 ;  /* 0x00000000ff057431 */ /* 0x001fc400000001ff */
        /* <DEDUP_REMOVED lines=9> */
[----:B-1----:R-:W-:Y:S01]  /*1540*/  MOV R13, RZ ;  /* 0x000000ff000d7202 */ /* 0x002fe20000000f00 */
        /* <DEDUP_REMOVED lines=34> */
[----:B------:R-:W-:Y:S04]  /*1770*/  STG.E desc[UR4][R6.64+0x18], R5 ;  /* 0x0000180506007986 */ /* 0x000fe8000c101904 */
        /* <DEDUP_REMOVED lines=9> */
[----:B------:R-:W-:Y:S01]  /*1810*/  STG.E desc[UR4][R6.64+0x1c], R13 ;  /* 0x00001c0d06007986 */ /* 0x000fe2000c101904 */
[----:B------:R-:W-:Y:S05]  /*1820*/  EXIT ;  /* 0x000000000000794d */ /* 0x000fea0003800000 */
        .weak           $__internal_0_$__cuda_sm3x_div_rn_noftz_f32_slowpath
        .type           $__internal_0_$__cuda_sm3x_div_rn_noftz_f32_slowpath,@function
        .size           $__internal_0_$__cuda_sm3x_div_rn_noftz_f32_slowpath,(.L_x_29 - $__internal_0_$__cuda_sm3x_div_rn_noftz_f32_slowpath)
$__internal_0_$__cuda_sm3x_div_rn_noftz_f32_slowpath:
[----:B------:R-:W-:Y:S01]  /*1830*/  SHF.R.U32.HI R14, RZ, 0x17, R5 ;  /* 0x00000017ff0e7819 */ /* 0x000fe20000011605 */
[----:B------:R-:W-:Y:S01]  /*1840*/  BSSY.RECONVERGENT B1, `(.L_x_17) ;  /* 0x0000062000017945 */ /* 0x000fe20003800200 */
[----:B------:R-:W-:Y:S02]  /*1850*/  SHF.R.U32.HI R15, RZ, 0x17, R4 ;  /* 0x00000017ff0f7819 */ /* 0x000fe40000011604 */
[----:B------:R-:W-:Y:S02]  /*1860*/  LOP3.LUT R14, R14, 0xff, RZ, 0xc0, !PT ;  /* 0x000000ff0e0e7812 */ /* 0x000fe400078ec0ff */
[----:B------:R-:W-:Y:S02]  /*1870*/  LOP3.LUT R20, R15, 0xff, RZ, 0xc0, !PT ;  /* 0x000000ff0f147812 */ /* 0x000fe400078ec0ff */
[----:B------:R-:W-:Y:S02]  /*1880*/  IADD3 R17, PT, PT, R14, -0x1, RZ ;  /* 0xffffffff0e117810 */ /* 0x000fe40007ffe0ff */
[----:B------:R-:W-:-:S02]  /*1890*/  IADD3 R16, PT, PT, R20, -0x1, RZ ;  /* 0xffffffff14107810 */ /* 0x000fc40007ffe0ff */
[----:B------:R-:W-:-:S04]  /*18a0*/  ISETP.GT.U32.AND P0, PT, R17, 0xfd, PT ;  /* 0x000000fd1100780c */ /* 0x000fc80003f04070 */
[----:B------:R-:W-:-:S13]  /*18b0*/  ISETP.GT.U32.OR P0, PT, R16, 0xfd, P0 ;  /* 0x000000fd1000780c */ /* 0x000fda0000704470 */
[----:B------:R-:W-:Y:S01]  /*18c0*/  @!P0 MOV R15, RZ ;  /* 0x000000ff000f8202 */ /* 0x000fe20000000f00 */
[----:B------:R-:W-:Y:S06]  /*18d0*/  @!P0 BRA `(.L_x_18) ;  /* 0x00000000005c8947 */ /* 0x000fec0003800000 */
[----:B------:R-:W-:Y:S02]  /*18e0*/  FSETP.GTU.FTZ.AND P0, PT, |R4|, +INF , PT ;  /* 0x7f8000000400780b */ /* 0x000fe40003f1c200 */
[----:B------:R-:W-:-:S04]  /*18f0*/  FSETP.GTU.FTZ.AND P1, PT, |R5|, +INF , PT ;  /* 0x7f8000000500780b */ /* 0x000fc80003f3c200 */
[----:B------:R-:W-:-:S13]  /*1900*/  PLOP3.LUT P0, PT, P0, P1, PT, 0xf8, 0x8f ;  /* 0x00000000008f781c */ /* 0x000fda0000703f70 */
[----:B------:R-:W-:Y:S05]  /*1910*/  @P0 BRA `(.L_x_19) ;  /* 0x00000004004c0947 */ /* 0x000fea0003800000 */
[----:B------:R-:W-:-:S13]  /*1920*/  LOP3.LUT P0, RZ, R5, 0x7fffffff, R4, 0xc8, !PT ;  /* 0x7fffffff05ff7812 */ /* 0x000fda000780c804 */
[----:B------:R-:W-:Y:S05]  /*1930*/  @!P0 BRA `(.L_x_20) ;  /* 0x00000004003c8947 */ /* 0x000fea0003800000 */
[C---:B------:R-:W-:Y:S02]  /*1940*/  FSETP.NEU.FTZ.AND P3, PT, |R4|.reuse, +INF , PT ;  /* 0x7f8000000400780b */ /* 0x040fe40003f7d200 */
[----:B------:R-:W-:Y:S02]  /*1950*/  FSETP.NEU.FTZ.AND P1, PT, |R5|, +INF , PT ;  /* 0x7f8000000500780b */ /* 0x000fe40003f3d200 */
[----:B------:R-:W-:-:S11]  /*1960*/  FSETP.NEU.FTZ.AND P0, PT, |R4|, +INF , PT ;  /* 0x7f8000000400780b */ /* 0x000fd60003f1d200 */
[----:B------:R-:W-:Y:S05]  /*1970*/  @!P1 BRA !P3, `(.L_x_20) ;  /* 0x00000004002c9947 */ /* 0x000fea0005800000 */
[----:B------:R-:W-:-:S04]  /*1980*/  LOP3.LUT P3, RZ, R4, 0x7fffffff, RZ, 0xc0, !PT ;  /* 0x7fffffff04ff7812 */ /* 0x000fc8000786c0ff */
[----:B------:R-:W-:-:S13]  /*1990*/  PLOP3.LUT P1, PT, P1, P3, PT, 0x2f, 0xf2 ;  /* 0x0000000000f2781c */ /* 0x000fda0000f26577 */
[----:B------:R-:W-:Y:S05]  /*19a0*/  @P1 BRA `(.L_x_21) ;  /* 0x0000000400181947 */ /* 0x000fea0003800000 */
[----:B------:R-:W-:-:S04]  /*19b0*/  LOP3.LUT P1, RZ, R5, 0x7fffffff, RZ, 0xc0, !PT ;  /* 0x7fffffff05ff7812 */ /* 0x000fc8000782c0ff */
[----:B------:R-:W-:-:S13]  /*19c0*/  PLOP3.LUT P0, PT, P0, P1, PT, 0x2f, 0xf2 ;  /* 0x0000000000f2781c */ /* 0x000fda0000702577 */
[----:B------:R-:W-:Y:S05]  /*19d0*/  @P0 BRA `(.L_x_22) ;  /* 0x0000000400000947 */ /* 0x000fea0003800000 */
[----:B------:R-:W-:Y:S02]  /*19e0*/  ISETP.GE.AND P0, PT, R16, RZ, PT ;  /* 0x000000ff1000720c */ /* 0x000fe40003f06270 */
[----:B------:R-:W-:-:S11]  /*19f0*/  ISETP.GE.AND P1, PT, R17, RZ, PT ;  /* 0x000000ff1100720c */ /* 0x000fd60003f26270 */
[----:B------:R-:W-:Y:S01]  /*1a00*/  @P0 MOV R15, RZ ;  /* 0x000000ff000f0202 */ /* 0x000fe20000000f00 */
[----:B------:R-:W-:Y:S01]  /*1a10*/  @!P0 FFMA R4, R4, 1.84467440737095516160e+19, RZ ;  /* 0x5f80000004048823 */ /* 0x000fe200000000ff */
[----:B------:R-:W-:Y:S01]  /*1a20*/  @!P0 MOV R15, 0xffffffc0 ;  /* 0xffffffc0000f8802 */ /* 0x000fe20000000f00 */
[----:B------:R-:W-:-:S03]  /*1a30*/  @!P1 FFMA R5, R5, 1.84467440737095516160e+19, RZ ;  /* 0x5f80000005059823 */ /* 0x000fc600000000ff */
[----:B------:R-:W-:-:S07]  /*1a40*/  @!P1 IADD3 R15, PT, PT, R15, 0x40, RZ ;  /* 0x000000400f0f9810 */ /* 0x000fce0007ffe0ff */
.L_x_18:
[----:B------:R-:W-:Y:S01]  /*1a50*/  LEA R16, R14, 0xc0800000, 0x17 ;  /* 0xc08000000e107811 */ /* 0x000fe200078eb8ff */
[----:B------:R-:W-:Y:S03]  /*1a60*/  BSSY.RECONVERGENT B2, `(.L_x_23) ;  /* 0x0000036000027945 */ /* 0x000fe60003800200 */
[----:B------:R-:W-:Y:S02]  /*1a70*/  IADD3 R18, PT, PT, -R16, R5, RZ ;  /* 0x0000000510127210 */ /* 0x000fe40007ffe1ff */
[----:B------:R-:W-:Y:S02]  /*1a80*/  IADD3 R5, PT, PT, R20, -0x7f, RZ ;  /* 0xffffff8114057810 */ /* 0x000fe40007ffe0ff */
[----:B------:R-:W0:Y:S01]  /*1a90*/  MUFU.RCP R17, R18 ;  /* 0x0000001200117308 */ /* 0x000e220000001000 */
[----:B------:R-:W-:Y:S01]  /*1aa0*/  FADD.FTZ R19, -R18, -RZ ;  /* 0x800000ff12137221 */ /* 0x000fe20000010100 */
[C---:B------:R-:W-:Y:S01]  /*1ab0*/  IADD3 R14, PT, PT, R5.reuse, 0x7f, -R14 ;  /* 0x0000007f050e7810 */ /* 0x040fe20007ffe80e */
[----:B------:R-:W-:-:S03]  /*1ac0*/  IMAD R4, R5, -0x800000, R4 ;  /* 0xff80000005047824 */ /* 0x000fc600078e0204 */
[----:B------:R-:W-:Y:S01]  /*1ad0*/  IADD3 R14, PT, PT, R14, R15, RZ ;  /* 0x0000000f0e0e7210 */ /* 0x000fe20007ffe0ff */
[----:B0-----:R-:W-:-:S04]  /*1ae0*/  FFMA R16, R17, R19, 1 ;  /* 0x3f80000011107423 */ /* 0x001fc80000000013 */
[----:B------:R-:W-:-:S04]  /*1af0*/  FFMA R17, R17, R16, R17 ;  /* 0x0000001011117223 */ /* 0x000fc80000000011 */
[----:B------:R-:W-:-:S04]  /*1b00*/  FFMA R16, R4, R17, RZ ;  /* 0x0000001104107223 */ /* 0x000fc800000000ff */
[----:B------:R-:W-:-:S04]  /*1b10*/  FFMA R20, R19, R16, R4 ;  /* 0x0000001013147223 */ /* 0x000fc80000000004 */
[----:B------:R-:W-:-:S04]  /*1b20*/  FFMA R16, R17, R20, R16 ;  /* 0x0000001411107223 */ /* 0x000fc80000000010 */
[----:B------:R-:W-:-:S04]  /*1b30*/  FFMA R19, R19, R16, R4 ;  /* 0x0000001013137223 */ /* 0x000fc80000000004 */
[----:B------:R-:W-:-:S05]  /*1b40*/  FFMA R4, R17, R19, R16 ;  /* 0x0000001311047223 */ /* 0x000fca0000000010 */
[----:B------:R-:W-:-:S04]  /*1b50*/  SHF.R.U32.HI R5, RZ, 0x17, R4 ;  /* 0x00000017ff057819 */ /* 0x000fc80000011604 */
[----:B------:R-:W-:-:S04]  /*1b60*/  LOP3.LUT R5, R5, 0xff, RZ, 0xc0, !PT ;  /* 0x000000ff05057812 */ /* 0x000fc800078ec0ff */
[----:B------:R-:W-:-:S04]  /*1b70*/  IADD3 R18, PT, PT, R5, R14, RZ ;  /* 0x0000000e05127210 */ /* 0x000fc80007ffe0ff */
[----:B------:R-:W-:-:S04]  /*1b80*/  IADD3 R5, PT, PT, R18, -0x1, RZ ;  /* 0xffffffff12057810 */ /* 0x000fc80007ffe0ff */
[----:B------:R-:W-:-:S13]  /*1b90*/  ISETP.GE.U32.AND P0, PT, R5, 0xfe, PT ;  /* 0x000000fe0500780c */ /* 0x000fda0003f06070 */
[----:B------:R-:W-:Y:S05]  /*1ba0*/  @!P0 BRA `(.L_x_24) ;  /* 0x0000000000808947 */ /* 0x000fea0003800000 */
[----:B------:R-:W-:-:S13]  /*1bb0*/  ISETP.GT.AND P0, PT, R18, 0xfe, PT ;  /* 0x000000fe1200780c */ /* 0x000fda0003f04270 */
[----:B------:R-:W-:Y:S05]  /*1bc0*/  @P0 BRA `(.L_x_25) ;  /* 0x00000000006c0947 */ /* 0x000fea0003800000 */
[----:B------:R-:W-:-:S13]  /*1bd0*/  ISETP.GE.AND P0, PT, R18, 0x1, PT ;  /* 0x000000011200780c */ /* 0x000fda0003f06270 */
[----:B------:R-:W-:Y:S05]  /*1be0*/  @P0 BRA `(.L_x_26) ;  /* 0x0000000000740947 */ /* 0x000fea0003800000 */
[----:B------:R-:W-:Y:S02]  /*1bf0*/  ISETP.GE.AND P0, PT, R18, -0x18, PT ;  /* 0xffffffe81200780c */ /* 0x000fe40003f06270 */
[----:B------:R-:W-:-:S11]  /*1c00*/  LOP3.LUT R4, R4, 0x80000000, RZ, 0xc0, !PT ;  /* 0x8000000004047812 */ /* 0x000fd600078ec0ff */
[----:B------:R-:W-:Y:S05]  /*1c10*/  @!P0 BRA `(.L_x_26) ;  /* 0x0000000000688947 */ /* 0x000fea0003800000 */
[-CC-:B------:R-:W-:Y:S01]  /*1c20*/  FFMA.RZ R5, R17, R19.reuse, R16.reuse ;  /* 0x0000001311057223 */ /* 0x180fe2000000c010 */
[C---:B------:R-:W-:Y:S02]  /*1c30*/  IADD3 R15, PT, PT, R18.reuse, 0x20, RZ ;  /* 0x00000020120f7810 */ /* 0x040fe40007ffe0ff */
[C---:B------:R-:W-:Y:S02]  /*1c40*/  ISETP.NE.AND P3, PT, R18.reuse, RZ, PT ;  /* 0x000000ff1200720c */ /* 0x040fe40003f65270 */
[----:B------:R-:W-:Y:S01]  /*1c50*/  LOP3.LUT R14, R5, 0x7fffff, RZ, 0xc0, !PT ;  /* 0x007fffff050e7812 */ /* 0x000fe200078ec0ff */
[CCC-:B------:R-:W-:Y:S01]  /*1c60*/  FFMA.RP R5, R17.reuse, R19.reuse, R16.reuse ;  /* 0x0000001311057223 */ /* 0x1c0fe20000008010 */
[----:B------:R-:W-:Y:S01]  /*1c70*/  FFMA.RM R16, R17, R19, R16 ;  /* 0x0000001311107223 */ /* 0x000fe20000004010 */
[----:B------:R-:W-:Y:S02]  /*1c80*/  ISETP.NE.AND P1, PT, R18, RZ, PT ;  /* 0x000000ff1200720c */ /* 0x000fe40003f25270 */
[----:B------:R-:W-:-:S02]  /*1c90*/  LOP3.LUT R14, R14, 0x800000, RZ, 0xfc, !PT ;  /* 0x008000000e0e7812 */ /* 0x000fc400078efcff */
[----:B------:R-:W-:Y:S02]  /*1ca0*/  IADD3 R17, PT, PT, -R18, RZ, RZ ;  /* 0x000000ff12117210 */ /* 0x000fe40007ffe1ff */
[----:B------:R-:W-:Y:S02]  /*1cb0*/  SHF.L.U32 R15, R14, R15, RZ ;  /* 0x0000000f0e0f7219 */ /* 0x000fe400000006ff */
[----:B------:R-:W-:Y:S02]  /*1cc0*/  FSETP.NEU.FTZ.AND P0, PT, R5, R16, PT ;  /* 0x000000100500720b */ /* 0x000fe40003f1d000 */
[----:B------:R-:W-:Y:S02]  /*1cd0*/  SEL R5, R17, RZ, P3 ;  /* 0x000000ff11057207 */ /* 0x000fe40001800000 */
[----:B------:R-:W-:Y:S02]  /*1ce0*/  ISETP.NE.AND P1, PT, R15, RZ, P1 ;  /* 0x000000ff0f00720c */ /* 0x000fe40000f25270 */
[----:B------:R-:W-:-:S02]  /*1cf0*/  SHF.R.U32.HI R5, RZ, R5, R14 ;  /* 0x00000005ff057219 */ /* 0x000fc4000001160e */
[----:B------:R-:W-:Y:S02]  /*1d00*/  PLOP3.LUT P0, PT, P0, P1, PT, 0xf8, 0x8f ;  /* 0x00000000008f781c */ /* 0x000fe40000703f70 */
[----:B------:R-:W-:Y:S02]  /*1d10*/  SHF.R.U32.HI R15, RZ, 0x1, R5 ;  /* 0x00000001ff0f7819 */ /* 0x000fe40000011605 */
[----:B------:R-:W-:-:S04]  /*1d20*/  SEL R14, RZ, 0x1, !P0 ;  /* 0x00000001ff0e7807 */ /* 0x000fc80004000000 */
[----:B------:R-:W-:-:S04]  /*1d30*/  LOP3.LUT R14, R14, 0x1, R15, 0xf8, !PT ;  /* 0x000000010e0e7812 */ /* 0x000fc800078ef80f */
[----:B------:R-:W-:-:S04]  /*1d40*/  LOP3.LUT R14, R14, R5, RZ, 0xc0, !PT ;  /* 0x000000050e0e7212 */ /* 0x000fc800078ec0ff */
[----:B------:R-:W-:-:S04]  /*1d50*/  IADD3 R15, PT, PT, R15, R14, RZ ;  /* 0x0000000e0f0f7210 */ /* 0x000fc80007ffe0ff */
[----:B------:R-:W-:Y:S01]  /*1d60*/  LOP3.LUT R4, R15, R4, RZ, 0xfc, !PT ;  /* 0x000000040f047212 */ /* 0x000fe200078efcff */
[----:B------:R-:W-:Y:S06]  /*1d70*/  BRA `(.L_x_26) ;  /* 0x0000000000107947 */ /* 0x000fec0003800000 */
.L_x_25:
[----:B------:R-:W-:-:S04]  /*1d80*/  LOP3.LUT R4, R4, 0x80000000, RZ, 0xc0, !PT ;  /* 0x8000000004047812 */ /* 0x000fc800078ec0ff */
[----:B------:R-:W-:Y:S01]  /*1d90*/  LOP3.LUT R4, R4, 0x7f800000, RZ, 0xfc, !PT ;  /* 0x7f80000004047812 */ /* 0x000fe200078efcff */
[----:B------:R-:W-:Y:S06]  /*1da0*/  BRA `(.L_x_26) ;  /* 0x0000000000047947 */ /* 0x000fec0003800000 */
.L_x_24:
[----:B------:R-:W-:-:S07]  /*1db0*/  LEA R4, R14, R4, 0x17 ;  /* 0x000000040e047211 */ /* 0x000fce00078eb8ff */
.L_x_26:
[----:B------:R-:W-:Y:S05]  /*1dc0*/  BSYNC.RECONVERGENT B2 ;  /* 0x0000000000027941 */ /* 0x000fea0003800200 */
.L_x_23:
[----:B------:R-:W-:Y:S05]  /*1dd0*/  BRA `(.L_x_27) ;  /* 0x0000000000207947 */ /* 0x000fea0003800000 */
.L_x_22:
[----:B------:R-:W-:-:S04]  /*1de0*/  LOP3.LUT R4, R5, 0x80000000, R4, 0x48, !PT ;  /* 0x8000000005047812 */ /* 0x000fc800078e4804 */
[----:B------:R-:W-:Y:S01]  /*1df0*/  LOP3.LUT R4, R4, 0x7f800000, RZ, 0xfc, !PT ;  /* 0x7f80000004047812 */ /* 0x000fe200078efcff */
[----:B------:R-:W-:Y:S06]  /*1e00*/  BRA `(.L_x_27) ;  /* 0x0000000000147947 */ /* 0x000fec0003800000 */
.L_x_21:
[----:B------:R-:W-:Y:S01]  /*1e10*/  LOP3.LUT R4, R5, 0x80000000, R4, 0x48, !PT ;  /* 0x8000000005047812 */ /* 0x000fe200078e4804 */
[----:B------:R-:W-:Y:S06]  /*1e20*/  BRA `(.L_x_27) ;  /* 0x00000000000c7947 */ /* 0x000fec0003800000 */
.L_x_20:
[----:B------:R-:W0:Y:S01]  /*1e30*/  MUFU.RSQ R4, -QNAN ;  /* 0xffc0000000047908 */ /* 0x000e220000001400 */
[----:B------:R-:W-:Y:S05]  /*1e40*/  BRA `(.L_x_27) ;  /* 0x0000000000047947 */ /* 0x000fea0003800000 */
.L_x_19:
[----:B------:R-:W-:-:S07]  /*1e50*/  FADD.FTZ R4, R4, R5 ;  /* 0x0000000504047221 */ /* 0x000fce0000010000 */
.L_x_27:
[----:B------:R-:W-:Y:S05]  /*1e60*/  BSYNC.RECONVERGENT B1 ;  /* 0x0000000000017941 */ /* 0x000fea0003800200 */
.L_x_17:
[----:B------:R-:W-:Y:S01]  /*1e70*/  HFMA2 R5, -RZ, RZ, 0, 0 ;  /* 0x00000000ff057431 */ /* 0x000fe200000001ff */
[----:B0-----:R-:W-:Y:S02]  /*1e80*/  MOV R14, R4 ;  /* 0x00000004000e7202 */ /* 0x001fe40000000f00 */
[----:B------:R-:W-:-:S04]  /*1e90*/  MOV R4, R12 ;  /* 0x0000000c00047202 */ /* 0x000fc80000000f00 */
[----:B------:R-:W-:Y:S05]  /*1ea0*/  RET.REL.NODEC R4 `(_Z16sparse_attentionPfS_S_S_) ;  /* 0xffffffe004547950 */ /* 0x000fea0003c3ffff */
.L_x_28:
[----:B------:R-:W-:-:S00]  /*1eb0*/  BRA `(.L_x_28) ;  /* 0xfffffffc00fc7947 */ /* 0x000fc0000383ffff */
[----:B------:R-:W-:-:S00]  /*1ec0*/  NOP ;  /* 0x0000000000007918 */ /* 0x000fc00000000000 */
        /* <DEDUP_REMOVED lines=11> */
.L_x_29:


//--------------------- .nv.shared.reserved.0     --------------------------
	.section	.nv.shared.reserved.0,"aw",@nobits
	.weak		__nv_reservedSMEM_offset_0_alias
	.size		__nv_reservedSMEM_offset_0_alias, 0, 64
	.other		__nv_reservedSMEM_offset_0_alias,@"STO_CUDA_RESERVED_SHARED STV_DEFAULT"
__nv_reservedSMEM_offset_0_alias:
	.zero		0
	.zero		64


//--------------------- .nv.constant0._Z16sparse_attentionPfS_S_S_ --------------------------
	.section	.nv.constant0._Z16sparse_attentionPfS_S_S_,"a",@progbits
	.sectionflags	@""
	.align	4
.nv.constant0._Z16sparse_attentionPfS_S_S_:
	.zero		928


//--------------------- SYMBOLS --------------------------

	.type		.nv.reservedSmem.offset0,@object
	.size		.nv.reservedSmem.offset0,0x4
